//
// Generated by NVIDIA NVVM Compiler
//
// Compiler Build ID: CL-36424714
// Cuda compilation tools, release 13.0, V13.0.88
// Based on NVVM 20.0.0
//

.version 9.0
.target sm_100
.address_size 64

	// .globl	_Z6Conv2DPdS_S_S_S_S_iiiii

.visible .entry _Z6Conv2DPdS_S_S_S_S_iiiii(
	.param .u64 .ptr .align 1 _Z6Conv2DPdS_S_S_S_S_iiiii_param_0,
	.param .u64 .ptr .align 1 _Z6Conv2DPdS_S_S_S_S_iiiii_param_1,
	.param .u64 .ptr .align 1 _Z6Conv2DPdS_S_S_S_S_iiiii_param_2,
	.param .u64 .ptr .align 1 _Z6Conv2DPdS_S_S_S_S_iiiii_param_3,
	.param .u64 .ptr .align 1 _Z6Conv2DPdS_S_S_S_S_iiiii_param_4,
	.param .u64 .ptr .align 1 _Z6Conv2DPdS_S_S_S_S_iiiii_param_5,
	.param .u32 _Z6Conv2DPdS_S_S_S_S_iiiii_param_6,
	.param .u32 _Z6Conv2DPdS_S_S_S_S_iiiii_param_7,
	.param .u32 _Z6Conv2DPdS_S_S_S_S_iiiii_param_8,
	.param .u32 _Z6Conv2DPdS_S_S_S_S_iiiii_param_9,
	.param .u32 _Z6Conv2DPdS_S_S_S_S_iiiii_param_10
)
{
	.reg .pred 	%p<9>;
	.reg .b32 	%r<41>;
	.reg .b32 	%f<5>;
	.reg .b64 	%rd<42>;
	.reg .b64 	%fd<26>;

	ld.param.u64 	%rd11, [_Z6Conv2DPdS_S_S_S_S_iiiii_param_0];
	ld.param.u64 	%rd12, [_Z6Conv2DPdS_S_S_S_S_iiiii_param_1];
	ld.param.u64 	%rd13, [_Z6Conv2DPdS_S_S_S_S_iiiii_param_2];
	ld.param.u64 	%rd14, [_Z6Conv2DPdS_S_S_S_S_iiiii_param_3];
	ld.param.u64 	%rd15, [_Z6Conv2DPdS_S_S_S_S_iiiii_param_4];
	ld.param.u64 	%rd16, [_Z6Conv2DPdS_S_S_S_S_iiiii_param_5];
	ld.param.u32 	%r17, [_Z6Conv2DPdS_S_S_S_S_iiiii_param_6];
	ld.param.u32 	%r21, [_Z6Conv2DPdS_S_S_S_S_iiiii_param_7];
	ld.param.u32 	%r19, [_Z6Conv2DPdS_S_S_S_S_iiiii_param_9];
	ld.param.u32 	%r20, [_Z6Conv2DPdS_S_S_S_S_iiiii_param_10];
	mov.u32 	%r22, %ntid.x;
	mov.u32 	%r23, %ctaid.x;
	mov.u32 	%r24, %tid.x;
	mad.lo.s32 	%r1, %r22, %r23, %r24;
	setp.ge.s32 	%p1, %r1, %r21;
	@%p1 bra 	$L__BB0_10;
	cvta.to.global.u64 	%rd17, %rd11;
	cvta.to.global.u64 	%rd18, %rd12;
	cvta.to.global.u64 	%rd19, %rd14;
	cvta.to.global.u64 	%rd20, %rd15;
	mul.wide.s32 	%rd21, %r1, 8;
	add.s64 	%rd22, %rd17, %rd21;
	ld.global.f64 	%fd1, [%rd22];
	add.s64 	%rd23, %rd18, %rd21;
	ld.global.f64 	%fd2, [%rd23];
	add.s64 	%rd24, %rd19, %rd21;
	ld.global.f64 	%fd6, [%rd24];
	cvt.rmi.s32.f64 	%r2, %fd6;
	add.s64 	%rd25, %rd20, %rd21;
	ld.global.f64 	%fd7, [%rd25];
	cvt.rmi.s32.f64 	%r3, %fd7;
	cvt.rn.f64.s32 	%fd8, %r19;
	cvt.rn.f64.s32 	%fd9, %r2;
	sub.f64 	%fd10, %fd6, %fd9;
	mul.f64 	%fd11, %fd10, %fd8;
	mov.f64 	%fd12, 0d3FE0000000000000;
	copysign.f64 	%fd13, %fd11, %fd12;
	add.rz.f64 	%fd14, %fd11, %fd13;
	cvt.rzi.f64.f64 	%fd15, %fd14;
	cvt.rzi.s64.f64 	%rd26, %fd15;
	cvt.u32.u64 	%r4, %rd26;
	cvt.rn.f64.s32 	%fd16, %r3;
	sub.f64 	%fd17, %fd7, %fd16;
	mul.f64 	%fd18, %fd17, %fd8;
	copysign.f64 	%fd19, %fd18, %fd12;
	add.rz.f64 	%fd20, %fd18, %fd19;
	cvt.rzi.f64.f64 	%fd21, %fd20;
	cvt.rzi.s64.f64 	%rd27, %fd21;
	cvt.u32.u64 	%r5, %rd27;
	neg.s32 	%r6, %r20;
	add.s32 	%r25, %r20, 1;
	setp.lt.s32 	%p2, %r25, %r6;
	@%p2 bra 	$L__BB0_10;
	setp.eq.s32 	%p3, %r19, %r4;
	setp.eq.s32 	%p4, %r19, %r5;
	selp.u32 	%r26, 1, 0, %p4;
	add.s32 	%r27, %r3, %r26;
	add.s32 	%r7, %r27, -1;
	shl.b32 	%r8, %r17, 1;
	add.s32 	%r9, %r20, 2;
	cvta.to.global.u64 	%rd1, %rd16;
	cvta.to.global.u64 	%rd2, %rd13;
	selp.b32 	%r10, 0, %r5, %p4;
	selp.u32 	%r28, 1, 0, %p3;
	add.s32 	%r11, %r2, %r28;
	selp.b32 	%r12, 0, %r4, %p3;
	mov.u32 	%r39, %r6;
$L__BB0_3:
	ld.param.u32 	%r38, [_Z6Conv2DPdS_S_S_S_S_iiiii_param_8];
	mul.lo.s32 	%r29, %r39, %r19;
	sub.s32 	%r30, %r10, %r29;
	cvt.rn.f32.s32 	%f1, %r30;
	abs.f32 	%f2, %f1;
	cvt.rni.s64.f32 	%rd28, %f2;
	cvt.s64.s32 	%rd29, %r38;
	mul.lo.s64 	%rd3, %rd28, %rd29;
	add.s32 	%r36, %r7, %r39;
	mul.lo.s32 	%r37, %r8, %r36;
	cvt.s64.s32 	%rd35, %r37;
	mov.u32 	%r40, %r6;
$L__BB0_4:
	mul.lo.s32 	%r31, %r40, %r19;
	sub.s32 	%r32, %r12, %r31;
	cvt.rn.f32.s32 	%f3, %r32;
	abs.f32 	%f4, %f3;
	cvt.rni.s64.f32 	%rd30, %f4;
	add.s64 	%rd31, %rd30, %rd3;
	shl.b64 	%rd32, %rd31, 3;
	add.s64 	%rd33, %rd1, %rd32;
	ld.global.f64 	%fd3, [%rd33];
	add.s32 	%r33, %r11, %r40;
	shl.b32 	%r34, %r33, 1;
	add.s32 	%r35, %r34, -2;
	cvt.s64.s32 	%rd34, %r35;
	add.s64 	%rd36, %rd34, %rd35;
	shl.b64 	%rd37, %rd36, 3;
	add.s64 	%rd4, %rd2, %rd37;
	mul.f64 	%fd4, %fd1, %fd3;
	ld.global.u64 	%rd40, [%rd4];
$L__BB0_5:
	mov.b64 	%fd22, %rd40;
	add.f64 	%fd23, %fd4, %fd22;
	mov.b64 	%rd38, %fd23;
	atom.relaxed.global.cas.b64 	%rd7, [%rd4], %rd40, %rd38;
	setp.ne.s64 	%p5, %rd40, %rd7;
	mov.u64 	%rd40, %rd7;
	@%p5 bra 	$L__BB0_5;
	mul.f64 	%fd5, %fd2, %fd3;
	ld.global.u64 	%rd41, [%rd4+8];
$L__BB0_7:
	mov.b64 	%fd24, %rd41;
	add.f64 	%fd25, %fd5, %fd24;
	mov.b64 	%rd39, %fd25;
	atom.relaxed.global.cas.b64 	%rd10, [%rd4+8], %rd41, %rd39;
	setp.ne.s64 	%p6, %rd41, %rd10;
	mov.u64 	%rd41, %rd10;
	@%p6 bra 	$L__BB0_7;
	add.s32 	%r40, %r40, 1;
	setp.ne.s32 	%p7, %r40, %r9;
	@%p7 bra 	$L__BB0_4;
	add.s32 	%r39, %r39, 1;
	setp.ne.s32 	%p8, %r39, %r9;
	@%p8 bra 	$L__BB0_3;
$L__BB0_10:
	ret;

}


// ===== COMPILED SASS (sm_100) =====

	.target	sm_100

	.elftype	@"ET_EXEC"


//--------------------- .note.nv.tkinfo           --------------------------
	.section	.note.nv.tkinfo,"",@"SHT_NOTE"
	.sectionflags	@"SHF_NOTE_NV_TKINFO"
	.tkinfo
        /*0018*/ 	.word	0x00000002
        /*0030*/ 	.string	""
        /*0030*/ 	.string	"ptxas"
        /*0030*/ 	.string	"Cuda compilation tools, release 13.0, V13.0.88"
        /*0030*/ 	.string	"Build cuda_13.0.r13.0/compiler.36424714_0"
        /*0030*/ 	.string	"-arch sm_100 -m 64 "



//--------------------- .note.nv.cuinfo           --------------------------
	.section	.note.nv.cuinfo,"",@"SHT_NOTE"
	.sectionflags	@"SHF_NOTE_NV_CUINFO"
        /*0018*/ 	.short	0x0002
        /*001a*/ 	.short	0x0064
        /*001c*/ 	.short	0x0082
	.zero		2


//--------------------- .nv.info                  --------------------------
	.section	.nv.info,"",@"SHT_CUDA_INFO"
	.align	4


	//----- nvinfo : EIATTR_REGCOUNT
	.align		4
        /*0000*/ 	.byte	0x04, 0x2f
        /*0002*/ 	.short	(.L_1 - .L_0)
	.align		4
.L_0:
        /*0004*/ 	.word	index@(_Z6Conv2DPdS_S_S_S_S_iiiii)
        /*0008*/ 	.word	0x0000001e


	//----- nvinfo : EIATTR_FRAME_SIZE
	.align		4
.L_1:
        /*000c*/ 	.byte	0x04, 0x11
        /*000e*/ 	.short	(.L_3 - .L_2)
	.align		4
.L_2:
        /*0010*/ 	.word	index@(_Z6Conv2DPdS_S_S_S_S_iiiii)
        /*0014*/ 	.word	0x00000000


	//----- nvinfo : EIATTR_MIN_STACK_SIZE
	.align		4
.L_3:
        /*0018*/ 	.byte	0x04, 0x12
        /*001a*/ 	.short	(.L_5 - .L_4)
	.align		4
.L_4:
        /*001c*/ 	.word	index@(_Z6Conv2DPdS_S_S_S_S_iiiii)
        /*0020*/ 	.word	0x00000000
.L_5:


//--------------------- .nv.compat                --------------------------
	.section	.nv.compat,"",@"SHT_CUDA_COMPAT_INFO"
	.align	4
        /*0000*/ 	.byte	0x02, 0x09, 0x00, 0x00, 0x02, 0x02, 0x01, 0x00, 0x02, 0x05, 0x05, 0x00, 0x03, 0x07, 0x01, 0x01
        /*0010*/ 	.byte	0x02, 0x03, 0x00, 0x00, 0x02, 0x06, 0x01, 0x00, 0x04, 0x0b, 0x08, 0x00, 0x01, 0x00, 0x00, 0x00
        /*0020*/ 	.byte	0x00, 0x00, 0x00, 0x00


//--------------------- .nv.info._Z6Conv2DPdS_S_S_S_S_iiiii --------------------------
	.section	.nv.info._Z6Conv2DPdS_S_S_S_S_iiiii,"",@"SHT_CUDA_INFO"
	.sectionflags	@""
	.align	4


	//----- nvinfo : EIATTR_CUDA_API_VERSION
	.align		4
        /*0000*/ 	.byte	0x04, 0x37
        /*0002*/ 	.short	(.L_7 - .L_6)
.L_6:
        /*0004*/ 	.word	0x00000082


	//----- nvinfo : EIATTR_KPARAM_INFO
	.align		4
.L_7:
        /*0008*/ 	.byte	0x04, 0x17
        /*000a*/ 	.short	(.L_9 - .L_8)
.L_8:
        /*000c*/ 	.word	0x00000000
        /*0010*/ 	.short	0x000a
        /*0012*/ 	.short	0x0040
        /*0014*/ 	.byte	0x00, 0xf0, 0x11, 0x00


	//----- nvinfo : EIATTR_KPARAM_INFO
	.align		4
.L_9:
        /*0018*/ 	.byte	0x04, 0x17
        /*001a*/ 	.short	(.L_11 - .L_10)
.L_10:
        /*001c*/ 	.word	0x00000000
        /*0020*/ 	.short	0x0009
        /*0022*/ 	.short	0x003c
        /*0024*/ 	.byte	0x00, 0xf0, 0x11, 0x00


	//----- nvinfo : EIATTR_KPARAM_INFO
	.align		4
.L_11:
        /*0028*/ 	.byte	0x04, 0x17
        /*002a*/ 	.short	(.L_13 - .L_12)
.L_12:
        /*002c*/ 	.word	0x00000000
        /*0030*/ 	.short	0x0008
        /*0032*/ 	.short	0x0038
        /*0034*/ 	.byte	0x00, 0xf0, 0x11, 0x00


	//----- nvinfo : EIATTR_KPARAM_INFO
	.align		4
.L_13:
        /*0038*/ 	.byte	0x04, 0x17
        /*003a*/ 	.short	(.L_15 - .L_14)
.L_14:
        /*003c*/ 	.word	0x00000000
        /*0040*/ 	.short	0x0007
        /*0042*/ 	.short	0x0034
        /*0044*/ 	.byte	0x00, 0xf0, 0x11, 0x00


	//----- nvinfo : EIATTR_KPARAM_INFO
	.align		4
.L_15:
        /*0048*/ 	.byte	0x04, 0x17
        /*004a*/ 	.short	(.L_17 - .L_16)
.L_16:
        /*004c*/ 	.word	0x00000000
        /*0050*/ 	.short	0x0006
        /*0052*/ 	.short	0x0030
        /*0054*/ 	.byte	0x00, 0xf0, 0x11, 0x00


	//----- nvinfo : EIATTR_KPARAM_INFO
	.align		4
.L_17:
        /*0058*/ 	.byte	0x04, 0x17
        /*005a*/ 	.short	(.L_19 - .L_18)
.L_18:
        /*005c*/ 	.word	0x00000000
        /*0060*/ 	.short	0x0005
        /*0062*/ 	.short	0x0028
        /*0064*/ 	.byte	0x00, 0xf5, 0x21, 0x00


	//----- nvinfo : EIATTR_KPARAM_INFO
	.align		4
.L_19:
        /*0068*/ 	.byte	0x04, 0x17
        /*006a*/ 	.short	(.L_21 - .L_20)
.L_20:
        /*006c*/ 	.word	0x00000000
        /*0070*/ 	.short	0x0004
        /*0072*/ 	.short	0x0020
        /*0074*/ 	.byte	0x00, 0xf5, 0x21, 0x00


	//----- nvinfo : EIATTR_KPARAM_INFO
	.align		4
.L_21:
        /*0078*/ 	.byte	0x04, 0x17
        /*007a*/ 	.short	(.L_23 - .L_22)
.L_22:
        /*007c*/ 	.word	0x00000000
        /*0080*/ 	.short	0x0003
        /*0082*/ 	.short	0x0018
        /*0084*/ 	.byte	0x00, 0xf5, 0x21, 0x00


	//----- nvinfo : EIATTR_KPARAM_INFO
	.align		4
.L_23:
        /*0088*/ 	.byte	0x04, 0x17
        /*008a*/ 	.short	(.L_25 - .L_24)
.L_24:
        /*008c*/ 	.word	0x00000000
        /*0090*/ 	.short	0x0002
        /*0092*/ 	.short	0x0010
        /*0094*/ 	.byte	0x00, 0xf5, 0x21, 0x00


	//----- nvinfo : EIATTR_KPARAM_INFO
	.align		4
.L_25:
        /*0098*/ 	.byte	0x04, 0x17
        /*009a*/ 	.short	(.L_27 - .L_26)
.L_26:
        /*009c*/ 	.word	0x00000000
        /*00a0*/ 	.short	0x0001
        /*00a2*/ 	.short	0x0008
        /*00a4*/ 	.byte	0x00, 0xf5, 0x21, 0x00


	//----- nvinfo : EIATTR_KPARAM_INFO
	.align		4
.L_27:
        /*00a8*/ 	.byte	0x04, 0x17
        /*00aa*/ 	.short	(.L_29 - .L_28)
.L_28:
        /*00ac*/ 	.word	0x00000000
        /*00b0*/ 	.short	0x0000
        /*00b2*/ 	.short	0x0000
        /*00b4*/ 	.byte	0x00, 0xf5, 0x21, 0x00


	//----- nvinfo : EIATTR_SPARSE_MMA_MASK
	.align		4
.L_29:
        /*00b8*/ 	.byte	0x03, 0x50
        /*00ba*/ 	.short	0x0000


	//----- nvinfo : EIATTR_MAXREG_COUNT
	.align		4
        /*00bc*/ 	.byte	0x03, 0x1b
        /*00be*/ 	.short	0x00ff


	//----- nvinfo : EIATTR_MERCURY_ISA_VERSION
	.align		4
        /*00c0*/ 	.byte	0x03, 0x5f
        /*00c2*/ 	.short	0x0101


	//----- nvinfo : EIATTR_VRC_CTA_INIT_COUNT
	.align		4
        /*00c4*/ 	.byte	0x02, 0x4a
	.zero		1
	.zero		1


	//----- nvinfo : EIATTR_EXIT_INSTR_OFFSETS
	.align		4
        /*00c8*/ 	.byte	0x04, 0x1c
        /*00ca*/ 	.short	(.L_31 - .L_30)


	//   ....[0]....
.L_30:
        /*00cc*/ 	.word	0x00000070


	//   ....[1]....
        /*00d0*/ 	.word	0x00000190


	//   ....[2]....
        /*00d4*/ 	.word	0x000007a0


	//----- nvinfo : EIATTR_CRS_STACK_SIZE
	.align		4
.L_31:
        /*00d8*/ 	.byte	0x04, 0x1e
        /*00da*/ 	.short	(.L_33 - .L_32)
.L_32:
        /*00dc*/ 	.word	0x00000000


	//----- nvinfo : EIATTR_CBANK_PARAM_SIZE
	.align		4
.L_33:
        /*00e0*/ 	.byte	0x03, 0x19
        /*00e2*/ 	.short	0x0044


	//----- nvinfo : EIATTR_PARAM_CBANK
	.align		4
        /*00e4*/ 	.byte	0x04, 0x0a
        /*00e6*/ 	.short	(.L_35 - .L_34)
	.align		4
.L_34:
        /*00e8*/ 	.word	index@(.nv.constant0._Z6Conv2DPdS_S_S_S_S_iiiii)
        /*00ec*/ 	.short	0x0380
        /*00ee*/ 	.short	0x0044


	//----- nvinfo : EIATTR_SW_WAR
	.align		4
.L_35:
        /*00f0*/ 	.byte	0x04, 0x36
        /*00f2*/ 	.short	(.L_37 - .L_36)
.L_36:
        /*00f4*/ 	.word	0x00000008
.L_37:


//--------------------- .nv.callgraph             --------------------------
	.section	.nv.callgraph,"",@"SHT_CUDA_CALLGRAPH"
	.align	4
	.sectionentsize	8
	.align		4
        /*0000*/ 	.word	0x00000000
	.align		4
        /*0004*/ 	.word	0xffffffff
	.align		4
        /*0008*/ 	.word	0x00000000
	.align		4
        /*000c*/ 	.word	0xfffffffe
	.align		4
        /*0010*/ 	.word	0x00000000
	.align		4
        /*0014*/ 	.word	0xfffffffd
	.align		4
        /*0018*/ 	.word	0x00000000
	.align		4
        /*001c*/ 	.word	0xfffffffc


//--------------------- .text._Z6Conv2DPdS_S_S_S_S_iiiii --------------------------
	.section	.text._Z6Conv2DPdS_S_S_S_S_iiiii,"ax",@progbits
	.align	128
        .global         _Z6Conv2DPdS_S_S_S_S_iiiii
        .type           _Z6Conv2DPdS_S_S_S_S_iiiii,@function
        .size           _Z6Conv2DPdS_S_S_S_S_iiiii,(.L_x_8 - _Z6Conv2DPdS_S_S_S_S_iiiii)
        .other          _Z6Conv2DPdS_S_S_S_S_iiiii,@"STO_CUDA_ENTRY STV_DEFAULT"
_Z6Conv2DPdS_S_S_S_S_iiiii:
.text._Z6Conv2DPdS_S_S_S_S_iiiii:
[----:B------:R-:W-:Y:S01]  /*0000*/  LDC R1, c[0x0][0x37c] ;  /* 0x0000df00ff017b82 */ /* 0x000fe20000000800 */
[----:B------:R-:W0:Y:S01]  /*0010*/  S2R R3, SR_CTAID.X ;  /* 0x0000000000037919 */ /* 0x000e220000002500 */
[----:B------:R-:W0:Y:S01]  /*0020*/  LDCU UR4, c[0x0][0x360] ;  /* 0x00006c00ff0477ac */ /* 0x000e220008000800 */
[----:B------:R-:W0:Y:S01]  /*0030*/  S2R R0, SR_TID.X ;  /* 0x0000000000007919 */ /* 0x000e220000002100 */
[----:B------:R-:W1:Y:S01]  /*0040*/  LDCU UR5, c[0x0][0x3b4] ;  /* 0x00007680ff0577ac */ /* 0x000e620008000800 */
[----:B0-----:R-:W-:-:S05]  /*0050*/  IMAD R3, R3, UR4, R0 ;  /* 0x0000000403037c24 */ /* 0x001fca000f8e0200 */
[----:B-1----:R-:W-:-:S13]  /*0060*/  ISETP.GE.AND P0, PT, R3, UR5, PT ;  /* 0x0000000503007c0c */ /* 0x002fda000bf06270 */
[----:B------:R-:W-:Y:S05]  /*0070*/  @P0 EXIT ;  /* 0x000000000000094d */ /* 0x000fea0003800000 */
[----:B------:R-:W0:Y:S01]  /*0080*/  LDC.64 R6, c[0x0][0x398] ;  /* 0x0000e600ff067b82 */ /* 0x000e220000000a00 */
[----:B------:R-:W1:Y:S01]  /*0090*/  LDCU.64 UR6, c[0x0][0x358] ;  /* 0x00006b00ff0677ac */ /* 0x000e620008000a00 */
[----:B------:R-:W2:Y:S06]  /*00a0*/  LDCU UR5, c[0x0][0x3c0] ;  /* 0x00007800ff0577ac */ /* 0x000eac0008000800 */
[----:B------:R-:W3:Y:S01]  /*00b0*/  LDC.64 R8, c[0x0][0x3a0] ;  /* 0x0000e800ff087b82 */ /* 0x000ee20000000a00 */
[----:B------:R-:W4:Y:S07]  /*00c0*/  LDCU UR8, c[0x0][0x3bc] ;  /* 0x00007780ff0877ac */ /* 0x000f2e0008000800 */
[----:B------:R-:W4:Y:S01]  /*00d0*/  LDC.64 R16, c[0x0][0x380] ;  /* 0x0000e000ff107b82 */ /* 0x000f220000000a00 */
[----:B0-----:R-:W-:-:S07]  /*00e0*/  IMAD.WIDE R6, R3, 0x8, R6 ;  /* 0x0000000803067825 */ /* 0x001fce00078e0206 */
[----:B------:R-:W0:Y:S01]  /*00f0*/  LDC.64 R14, c[0x0][0x388] ;  /* 0x0000e200ff0e7b82 */ /* 0x000e220000000a00 */
[----:B-1----:R-:W5:Y:S01]  /*0100*/  LDG.E.64 R6, desc[UR6][R6.64] ;  /* 0x0000000606067981 */ /* 0x002f62000c1e1b00 */
[----:B---3--:R-:W-:-:S06]  /*0110*/  IMAD.WIDE R8, R3, 0x8, R8 ;  /* 0x0000000803087825 */ /* 0x008fcc00078e0208 */
[----:B------:R-:W5:Y:S01]  /*0120*/  LDG.E.64 R8, desc[UR6][R8.64] ;  /* 0x0000000608087981 */ /* 0x000f62000c1e1b00 */
[----:B--2---:R-:W-:Y:S02]  /*0130*/  UIADD3 UR4, UPT, UPT, UR5, 0x1, URZ ;  /* 0x0000000105047890 */ /* 0x004fe4000fffe0ff */
[----:B------:R-:W-:Y:S02]  /*0140*/  IMAD R23, RZ, RZ, -UR5 ;  /* 0x80000005ff177e24 */ /* 0x000fe4000f8e02ff */
[----:B----4-:R-:W-:-:S03]  /*0150*/  IMAD.WIDE R16, R3, 0x8, R16 ;  /* 0x0000000803107825 */ /* 0x010fc600078e0210 */
[----:B------:R-:W-:Y:S01]  /*0160*/  ISETP.LE.AND P0, PT, R23, UR4, PT ;  /* 0x0000000417007c0c */ /* 0x000fe2000bf03270 */
[----:B0-----:R-:W-:Y:S02]  /*0170*/  IMAD.WIDE R14, R3, 0x8, R14 ;  /* 0x00000008030e7825 */ /* 0x001fe400078e020e */
[----:B------:R-:W0:Y:S10]  /*0180*/  I2F.F64 R2, UR8 ;  /* 0x0000000800027d12 */ /* 0x000e340008201c00 */
[----:B------:R-:W-:Y:S05]  /*0190*/  @!P0 EXIT ;  /* 0x000000000000894d */ /* 0x000fea0003800000 */
[----:B------:R-:W5:Y:S04]  /*01a0*/  LDG.E.64 R16, desc[UR6][R16.64] ;  /* 0x0000000610107981 */ /* 0x000f68000c1e1b00 */
[----:B------:R-:W5:Y:S02]  /*01b0*/  LDG.E.64 R14, desc[UR6][R14.64] ;  /* 0x000000060e0e7981 */ /* 0x000f64000c1e1b00 */
[----:B-----5:R-:W1:Y:S01]  /*01c0*/  F2I.F64.FLOOR R0, R8 ;  /* 0x0000000800007311 */ /* 0x020e620000305100 */
[----:B------:R-:W-:Y:S01]  /*01d0*/  IMAD.MOV.U32 R5, RZ, RZ, 0x3fe00000 ;  /* 0x3fe00000ff057424 */ /* 0x000fe200078e00ff */
[----:B------:R-:W2:Y:S01]  /*01e0*/  LDCU UR4, c[0x0][0x3b0] ;  /* 0x00007600ff0477ac */ /* 0x000ea20008000800 */
[----:B------:R-:W-:-:S05]  /*01f0*/  UIADD3 UR5, UPT, UPT, UR5, 0x2, URZ ;  /* 0x0000000205057890 */ /* 0x000fca000fffe0ff */
[----:B------:R-:W3:Y:S08]  /*0200*/  F2I.F64.FLOOR R4, R6 ;  /* 0x0000000600047311 */ /* 0x000ef00000305100 */
[----:B-1----:R-:W1:Y:S01]  /*0210*/  I2F.F64 R12, R0 ;  /* 0x00000000000c7312 */ /* 0x002e620000201c00 */
[----:B--2---:R-:W-:Y:S01]  /*0220*/  USHF.L.U32 UR4, UR4, 0x1, URZ ;  /* 0x0000000104047899 */ /* 0x004fe200080006ff */
[----:B---3--:R-:W-:-:S06]  /*0230*/  VIADD R24, R4, 0x1 ;  /* 0x0000000104187836 */ /* 0x008fcc0000000000 */
[----:B------:R-:W2:Y:S01]  /*0240*/  I2F.F64 R10, R4 ;  /* 0x00000004000a7312 */ /* 0x000ea20000201c00 */
[----:B-1----:R-:W-:Y:S02]  /*0250*/  DADD R12, R8, -R12 ;  /* 0x00000000080c7229 */ /* 0x002fe4000000080c */
[----:B--2---:R-:W-:-:S06]  /*0260*/  DADD R10, R6, -R10 ;  /* 0x00000000060a7229 */ /* 0x004fcc000000080a */
[C---:B0-----:R-:W-:Y:S01]  /*0270*/  DMUL R12, R2.reuse, R12 ;  /* 0x0000000c020c7228 */ /* 0x041fe20000000000 */
[----:B------:R-:W-:Y:S01]  /*0280*/  MOV R6, RZ ;  /* 0x000000ff00067202 */ /* 0x000fe20000000f00 */
[----:B------:R-:W-:Y:S01]  /*0290*/  DMUL R10, R2, R10 ;  /* 0x0000000a020a7228 */ /* 0x000fe20000000000 */
[----:B------:R-:W-:-:S07]  /*02a0*/  IMAD.MOV.U32 R2, RZ, RZ, RZ ;  /* 0x000000ffff027224 */ /* 0x000fce00078e00ff */
[C---:B------:R-:W-:Y:S02]  /*02b0*/  LOP3.LUT R7, R5.reuse, 0x80000000, R13, 0xb8, !PT ;  /* 0x8000000005077812 */ /* 0x040fe400078eb80d */
[----:B------:R-:W-:-:S04]  /*02c0*/  LOP3.LUT R3, R5, 0x80000000, R11, 0xb8, !PT ;  /* 0x8000000005037812 */ /* 0x000fc800078eb80b */
[----:B------:R-:W-:Y:S01]  /*02d0*/  DADD.RZ R6, R12, R6 ;  /* 0x000000000c067229 */ /* 0x000fe2000000c006 */
[----:B------:R-:W-:Y:S01]  /*02e0*/  VIADD R5, R0, 0x1 ;  /* 0x0000000100057836 */ /* 0x000fe20000000000 */
[----:B------:R-:W-:-:S08]  /*02f0*/  DADD.RZ R2, R10, R2 ;  /* 0x000000000a027229 */ /* 0x000fd0000000c002 */
[----:B------:R-:W0:Y:S08]  /*0300*/  F2I.S64.F64.TRUNC R6, R6 ;  /* 0x0000000600067311 */ /* 0x000e30000030d900 */
[----:B------:R-:W1:Y:S01]  /*0310*/  F2I.S64.F64.TRUNC R2, R2 ;  /* 0x0000000200027311 */ /* 0x000e62000030d900 */
[----:B0-----:R-:W-:-:S04]  /*0320*/  ISETP.NE.AND P1, PT, R6, UR8, PT ;  /* 0x0000000806007c0c */ /* 0x001fc8000bf25270 */
[----:B------:R-:W-:Y:S01]  /*0330*/  SEL R7, R6, RZ, P1 ;  /* 0x000000ff06077207 */ /* 0x000fe20000800000 */
[----:B------:R-:W-:Y:S01]  /*0340*/  IMAD.MOV.U32 R6, RZ, RZ, R23 ;  /* 0x000000ffff067224 */ /* 0x000fe200078e0017 */
[----:B-1----:R-:W-:-:S04]  /*0350*/  ISETP.NE.AND P0, PT, R2, UR8, PT ;  /* 0x0000000802007c0c */ /* 0x002fc8000bf05270 */
[----:B------:R-:W-:-:S03]  /*0360*/  SEL R22, R2, RZ, P0 ;  /* 0x000000ff02167207 */ /* 0x000fc60000000000 */
[----:B------:R-:W-:-:S05]  /*0370*/  @P1 IADD3 R5, PT, PT, R0, RZ, RZ ;  /* 0x000000ff00051210 */ /* 0x000fca0007ffe0ff */
[----:B------:R-:W-:Y:S02]  /*0380*/  VIADD R5, R5, 0xffffffff ;  /* 0xffffffff05057836 */ /* 0x000fe40000000000 */
[----:B------:R-:W-:-:S07]  /*0390*/  @P0 IMAD.MOV R24, RZ, RZ, R4 ;  /* 0x000000ffff180224 */ /* 0x000fce00078e0204 */
.L_x_6:
[----:B0-----:R-:W0:Y:S01]  /*03a0*/  LDCU.64 UR10, c[0x0][0x3b8] ;  /* 0x00007700ff0a77ac */ /* 0x001e220008000a00 */
[----:B------:R-:W-:Y:S01]  /*03b0*/  IMAD.MOV R0, RZ, RZ, -R6 ;  /* 0x000000ffff007224 */ /* 0x000fe200078e0a06 */
[----:B------:R-:W-:Y:S01]  /*03c0*/  IADD3 R4, PT, PT, R5, R6, RZ ;  /* 0x0000000605047210 */ /* 0x000fe20007ffe0ff */
[----:B------:R-:W-:Y:S01]  /*03d0*/  VIADD R6, R6, 0x1 ;  /* 0x0000000106067836 */ /* 0x000fe20000000000 */
[----:B------:R-:W-:Y:S03]  /*03e0*/  BSSY B0, `(.L_x_0) ;  /* 0x000003a000007945 */ /* 0x000fe60003800000 */
[----:B------:R-:W-:Y:S01]  /*03f0*/  IMAD R4, R4, UR4, RZ ;  /* 0x0000000404047c24 */ /* 0x000fe2000f8e02ff */
[----:B------:R-:W-:-:S04]  /*0400*/  ISETP.NE.AND P1, PT, R6, UR5, PT ;  /* 0x0000000506007c0c */ /* 0x000fc8000bf25270 */
[----:B------:R-:W-:Y:S01]  /*0410*/  SHF.R.S32.HI R2, RZ, 0x1f, R4 ;  /* 0x0000001fff027819 */ /* 0x000fe20000011404 */
[----:B0-----:R-:W-:Y:S01]  /*0420*/  IMAD R0, R0, UR11, R7 ;  /* 0x0000000b00007c24 */ /* 0x001fe2000f8e0207 */
[----:B------:R-:W-:-:S04]  /*0430*/  USHF.R.S32.HI UR8, URZ, 0x1f, UR10 ;  /* 0x0000001fff087899 */ /* 0x000fc8000801140a */
[----:B------:R-:W-:-:S04]  /*0440*/  I2FP.F32.S32 R0, R0 ;  /* 0x0000000000007245 */ /* 0x000fc80000201400 */
[----:B------:R-:W0:Y:S02]  /*0450*/  F2I.S64 R12, |R0| ;  /* 0x40000000000c7311 */ /* 0x000e240000201900 */
[----:B0-----:R-:W-:-:S04]  /*0460*/  IMAD R3, R13, UR10, RZ ;  /* 0x0000000a0d037c24 */ /* 0x001fc8000f8e02ff */
[C---:B------:R-:W-:Y:S02]  /*0470*/  IMAD R9, R12.reuse, UR8, R3 ;  /* 0x000000080c097c24 */ /* 0x040fe4000f8e0203 */
[----:B------:R-:W-:-:S04]  /*0480*/  IMAD.WIDE.U32 R12, R12, UR10, RZ ;  /* 0x0000000a0c0c7c25 */ /* 0x000fc8000f8e00ff */
[----:B------:R-:W-:Y:S02]  /*0490*/  IMAD.MOV.U32 R3, RZ, RZ, R23 ;  /* 0x000000ffff037224 */ /* 0x000fe400078e0017 */
[----:B------:R-:W-:-:S07]  /*04a0*/  IMAD.IADD R0, R13, 0x1, R9 ;  /* 0x000000010d007824 */ /* 0x000fce00078e0209 */
.L_x_5:
[----:B0-----:R-:W0:Y:S01]  /*04b0*/  LDCU UR8, c[0x0][0x3bc] ;  /* 0x00007780ff0877ac */ /* 0x001e220008000800 */
[----:B------:R-:W-:Y:S01]  /*04c0*/  IADD3 R9, PT, PT, -R3, RZ, RZ ;  /* 0x000000ff03097210 */ /* 0x000fe20007ffe1ff */
[----:B------:R-:W-:Y:S01]  /*04d0*/  IMAD.IADD R10, R24, 0x1, R3 ;  /* 0x00000001180a7824 */ /* 0x000fe200078e0203 */
[----:B------:R-:W1:Y:S03]  /*04e0*/  LDCU.64 UR10, c[0x0][0x390] ;  /* 0x00007200ff0a77ac */ /* 0x000e660008000a00 */
[----:B0-----:R-:W-:Y:S01]  /*04f0*/  IMAD R8, R9, UR8, R22 ;  /* 0x0000000809087c24 */ /* 0x001fe2000f8e0216 */
[----:B------:R-:W0:Y:S04]  /*0500*/  LDCU.64 UR8, c[0x0][0x3a8] ;  /* 0x00007500ff0877ac */ /* 0x000e280008000a00 */
[----:B------:R-:W-:-:S06]  /*0510*/  I2FP.F32.S32 R8, R8 ;  /* 0x0000000800087245 */ /* 0x000fcc0000201400 */
[----:B------:R-:W2:Y:S02]  /*0520*/  F2I.S64 R8, |R8| ;  /* 0x4000000800087311 */ /* 0x000ea40000201900 */
[----:B--2---:R-:W-:-:S05]  /*0530*/  IADD3 R11, P0, PT, R8, R12, RZ ;  /* 0x0000000c080b7210 */ /* 0x004fca0007f1e0ff */
[----:B------:R-:W-:Y:S01]  /*0540*/  IMAD.X R18, R9, 0x1, R0, P0 ;  /* 0x0000000109127824 */ /* 0x000fe200000e0600 */
[----:B------:R-:W-:Y:S02]  /*0550*/  LEA R9, R10, 0xfffffffe, 0x1 ;  /* 0xfffffffe0a097811 */ /* 0x000fe400078e08ff */
[C---:B0-----:R-:W-:Y:S02]  /*0560*/  LEA R20, P0, R11.reuse, UR8, 0x3 ;  /* 0x000000080b147c11 */ /* 0x041fe4000f8018ff */
[----:B------:R-:W-:Y:S02]  /*0570*/  IADD3 R10, P2, PT, R4, R9, RZ ;  /* 0x00000009040a7210 */ /* 0x000fe40007f5e0ff */
[----:B------:R-:W-:Y:S02]  /*0580*/  LEA.HI.X R21, R11, UR9, R18, 0x3, P0 ;  /* 0x000000090b157c11 */ /* 0x000fe400080f1c12 */
[----:B------:R-:W-:Y:S02]  /*0590*/  LEA.HI.X.SX32 R9, R9, R2, 0x1, P2 ;  /* 0x0000000209097211 */ /* 0x000fe400010f0eff */
[----:B-1----:R-:W-:-:S02]  /*05a0*/  LEA R18, P0, R10, UR10, 0x3 ;  /* 0x0000000a0a127c11 */ /* 0x002fc4000f8018ff */
[----:B------:R-:W2:Y:S02]  /*05b0*/  LDG.E.64 R20, desc[UR6][R20.64] ;  /* 0x0000000614147981 */ /* 0x000ea4000c1e1b00 */
[----:B------:R-:W-:-:S05]  /*05c0*/  LEA.HI.X R19, R10, UR11, R9, 0x3, P0 ;  /* 0x0000000b0a137c11 */ /* 0x000fca00080f1c09 */
[----:B------:R0:W5:Y:S01]  /*05d0*/  LDG.E.64 R8, desc[UR6][R18.64] ;  /* 0x0000000612087981 */ /* 0x000162000c1e1b00 */
[----:B------:R-:W-:Y:S01]  /*05e0*/  IADD3 R3, PT, PT, R3, 0x1, RZ ;  /* 0x0000000103037810 */ /* 0x000fe20007ffe0ff */
[----:B------:R-:W-:Y:S03]  /*05f0*/  BSSY B1, `(.L_x_1) ;  /* 0x000000b000017945 */ /* 0x000fe60003800000 */
[----:B------:R-:W-:Y:S01]  /*0600*/  ISETP.NE.AND P2, PT, R3, UR5, PT ;  /* 0x0000000503007c0c */ /* 0x000fe2000bf45270 */
[----:B0-2---:R-:W-:-:S12]  /*0610*/  DMUL R26, R16, R20 ;  /* 0x00000014101a7228 */ /* 0x005fd80000000000 */
.L_x_2:
[----:B-----5:R-:W-:Y:S01]  /*0620*/  DADD R10, R26, R8 ;  /* 0x000000001a0a7229 */ /* 0x020fe20000000008 */
[----:B------:R-:W-:Y:S09]  /*0630*/  YIELD ;  /* 0x0000000000007946 */ /* 0x000ff20003800000 */
[----:B------:R-:W2:Y:S02]  /*0640*/  ATOMG.E.CAS.64.STRONG.GPU PT, R10, [R18], R8, R10 ;  /* 0x00000008120a73a9 */ /* 0x000ea400001ee50a */
[----:B--2---:R-:W-:Y:S01]  /*0650*/  ISETP.NE.U32.AND P0, PT, R8, R10, PT ;  /* 0x0000000a0800720c */ /* 0x004fe20003f05070 */
[----:B------:R-:W-:-:S03]  /*0660*/  IMAD.MOV.U32 R8, RZ, RZ, R10 ;  /* 0x000000ffff087224 */ /* 0x000fc600078e000a */
[----:B------:R-:W-:Y:S01]  /*0670*/  ISETP.NE.AND.EX P0, PT, R9, R11, PT, P0 ;  /* 0x0000000b0900720c */ /* 0x000fe20003f05300 */
[----:B------:R-:W-:-:S12]  /*0680*/  IMAD.MOV.U32 R9, RZ, RZ, R11 ;  /* 0x000000ffff097224 */ /* 0x000fd800078e000b */
[----:B------:R-:W-:Y:S05]  /*0690*/  @P0 BRA `(.L_x_2) ;  /* 0xfffffffc00e00947 */ /* 0x000fea000383ffff */
[----:B------:R-:W-:Y:S05]  /*06a0*/  BSYNC B1 ;  /* 0x0000000000017941 */ /* 0x000fea0003800000 */
.L_x_1:
[----:B------:R0:W5:Y:S01]  /*06b0*/  LDG.E.64 R8, desc[UR6][R18.64+0x8] ;  /* 0x0000080612087981 */ /* 0x000162000c1e1b00 */
[----:B------:R-:W-:Y:S01]  /*06c0*/  DMUL R20, R14, R20 ;  /* 0x000000140e147228 */ /* 0x000fe20000000000 */
[----:B------:R-:W-:Y:S10]  /*06d0*/  BSSY B1, `(.L_x_3) ;  /* 0x0000009000017945 */ /* 0x000ff40003800000 */
.L_x_4:
[----:B-----5:R-:W-:Y:S01]  /*06e0*/  DADD R10, R20, R8 ;  /* 0x00000000140a7229 */ /* 0x020fe20000000008 */
[----:B------:R-:W-:Y:S09]  /*06f0*/  YIELD ;  /* 0x0000000000007946 */ /* 0x000ff20003800000 */
[----:B------:R-:W2:Y:S02]  /*0700*/  ATOMG.E.CAS.64.STRONG.GPU PT, R10, [R18+0x8], R8, R10 ;  /* 0x00000808120a73a9 */ /* 0x000ea400001ee50a */
[----:B--2---:R-:W-:-:S02]  /*0710*/  ISETP.NE.U32.AND P0, PT, R8, R10, PT ;  /* 0x0000000a0800720c */ /* 0x004fc40003f05070 */
[----:B------:R-:W-:Y:S02]  /*0720*/  MOV R8, R10 ;  /* 0x0000000a00087202 */ /* 0x000fe40000000f00 */
[----:B------:R-:W-:Y:S01]  /*0730*/  ISETP.NE.AND.EX P0, PT, R9, R11, PT, P0 ;  /* 0x0000000b0900720c */ /* 0x000fe20003f05300 */
[----:B------:R-:W-:-:S12]  /*0740*/  IMAD.MOV.U32 R9, RZ, RZ, R11 ;  /* 0x000000ffff097224 */ /* 0x000fd800078e000b */
[----:B------:R-:W-:Y:S05]  /*0750*/  @P0 BRA `(.L_x_4) ;  /* 0xfffffffc00e00947 */ /* 0x000fea000383ffff */
[----:B------:R-:W-:Y:S05]  /*0760*/  BSYNC B1 ;  /* 0x0000000000017941 */ /* 0x000fea0003800000 */
.L_x_3:
[----:B------:R-:W-:Y:S05]  /*0770*/  @P2 BRA `(.L_x_5) ;  /* 0xfffffffc004c2947 */ /* 0x000fea000383ffff */
[----:B------:R-:W-:Y:S05]  /*0780*/  BSYNC B0 ;  /* 0x0000000000007941 */ /* 0x000fea0003800000 */
.L_x_0:
[----:B------:R-:W-:Y:S05]  /*0790*/  @P1 BRA `(.L_x_6) ;  /* 0xfffffffc00001947 */ /* 0x000fea000383ffff */
[----:B------:R-:W-:Y:S05]  /*07a0*/  EXIT ;  /* 0x000000000000794d */ /* 0x000fea0003800000 */
.L_x_7:
[----:B------:R-:W-:-:S00]  /*07b0*/  BRA `(.L_x_7) ;  /* 0xfffffffc00fc7947 */ /* 0x000fc0000383ffff */
[----:B------:R-:W-:-:S00]  /*07c0*/  NOP ;  /* 0x0000000000007918 */ /* 0x000fc00000000000 */
        /* <DEDUP_REMOVED lines=11> */
.L_x_8:


//--------------------- .nv.shared.reserved.0     --------------------------
	.section	.nv.shared.reserved.0,"aw",@nobits
	.weak		__nv_reservedSMEM_offset_0_alias
	.size		__nv_reservedSMEM_offset_0_alias, 0, 64
	.other		__nv_reservedSMEM_offset_0_alias,@"STO_CUDA_RESERVED_SHARED STV_DEFAULT"
__nv_reservedSMEM_offset_0_alias:
	.zero		0
	.zero		64


//--------------------- .nv.constant0._Z6Conv2DPdS_S_S_S_S_iiiii --------------------------
	.section	.nv.constant0._Z6Conv2DPdS_S_S_S_S_iiiii,"a",@progbits
	.sectionflags	@""
	.align	4
.nv.constant0._Z6Conv2DPdS_S_S_S_S_iiiii:
	.zero		964


//--------------------- SYMBOLS --------------------------

	.type		.nv.reservedSmem.offset0,@object
	.size		.nv.reservedSmem.offset0,0x4
